//
// Generated by NVIDIA NVVM Compiler
//
// Compiler Build ID: CL-36424714
// Cuda compilation tools, release 13.0, V13.0.88
// Based on NVVM 20.0.0
//

.version 9.0
.target sm_100
.address_size 64

	// .globl	_Z20jacobiClusteredLocaliPfS_PKfS1_PKiS1_i
.extern .shared .align 16 .b8 shared_x[];

.visible .entry _Z20jacobiClusteredLocaliPfS_PKfS1_PKiS1_i(
	.param .u32 _Z20jacobiClusteredLocaliPfS_PKfS1_PKiS1_i_param_0,
	.param .u64 .ptr .align 1 _Z20jacobiClusteredLocaliPfS_PKfS1_PKiS1_i_param_1,
	.param .u64 .ptr .align 1 _Z20jacobiClusteredLocaliPfS_PKfS1_PKiS1_i_param_2,
	.param .u64 .ptr .align 1 _Z20jacobiClusteredLocaliPfS_PKfS1_PKiS1_i_param_3,
	.param .u64 .ptr .align 1 _Z20jacobiClusteredLocaliPfS_PKfS1_PKiS1_i_param_4,
	.param .u64 .ptr .align 1 _Z20jacobiClusteredLocaliPfS_PKfS1_PKiS1_i_param_5,
	.param .u64 .ptr .align 1 _Z20jacobiClusteredLocaliPfS_PKfS1_PKiS1_i_param_6,
	.param .u32 _Z20jacobiClusteredLocaliPfS_PKfS1_PKiS1_i_param_7
)
{
	.reg .pred 	%p<3>;
	.reg .b32 	%r<16>;
	.reg .b32 	%f<19>;
	.reg .b64 	%rd<20>;

	ld.param.u32 	%r5, [_Z20jacobiClusteredLocaliPfS_PKfS1_PKiS1_i_param_0];
	ld.param.u64 	%rd1, [_Z20jacobiClusteredLocaliPfS_PKfS1_PKiS1_i_param_1];
	ld.param.u64 	%rd2, [_Z20jacobiClusteredLocaliPfS_PKfS1_PKiS1_i_param_2];
	ld.param.u64 	%rd3, [_Z20jacobiClusteredLocaliPfS_PKfS1_PKiS1_i_param_3];
	ld.param.u64 	%rd4, [_Z20jacobiClusteredLocaliPfS_PKfS1_PKiS1_i_param_4];
	ld.param.u64 	%rd5, [_Z20jacobiClusteredLocaliPfS_PKfS1_PKiS1_i_param_6];
	cvta.to.global.u64 	%rd6, %rd5;
	cvta.to.global.u64 	%rd7, %rd4;
	cvta.to.global.u64 	%rd8, %rd3;
	mov.u32 	%r6, %ntid.x;
	mov.u32 	%r7, %ctaid.x;
	mov.u32 	%r8, %tid.x;
	mad.lo.s32 	%r1, %r6, %r7, %r8;
	mul.wide.s32 	%rd9, %r1, 4;
	add.s64 	%rd10, %rd8, %rd9;
	ld.global.f32 	%f1, [%rd10];
	shl.b32 	%r9, %r1, 1;
	mul.wide.s32 	%rd11, %r9, 4;
	add.s64 	%rd12, %rd7, %rd11;
	ld.global.f32 	%f2, [%rd12];
	ld.global.f32 	%f3, [%rd12+4];
	add.s64 	%rd13, %rd6, %rd9;
	ld.global.f32 	%f4, [%rd13];
	shl.b32 	%r10, %r8, 2;
	mov.u32 	%r11, shared_x;
	add.s32 	%r2, %r11, %r10;
	mov.b32 	%r12, 0;
	st.shared.u32 	[%r2+4], %r12;
	st.shared.u32 	[shared_x], %r12;
	st.shared.u32 	[shared_x+12], %r12;
	setp.ge.u32 	%p1, %r8, %r5;
	@%p1 bra 	$L__BB0_4;
	cvta.to.global.u64 	%rd14, %rd1;
	add.s64 	%rd16, %rd14, %rd9;
	ld.global.f32 	%f5, [%rd16];
	mov.b32 	%r15, 0;
$L__BB0_2:
	ld.shared.f32 	%f6, [%r2];
	fma.rn.f32 	%f7, %f2, %f6, 0f00000000;
	ld.shared.f32 	%f8, [%r2+8];
	fma.rn.f32 	%f9, %f3, %f8, %f7;
	sub.f32 	%f10, %f4, %f9;
	div.rn.f32 	%f11, %f10, %f1;
	st.shared.f32 	[%r2+4], %f11;
	bar.sync 	0;
	ld.shared.f32 	%f12, [%r2];
	fma.rn.f32 	%f13, %f2, %f12, 0f00000000;
	ld.shared.f32 	%f14, [%r2+8];
	fma.rn.f32 	%f15, %f3, %f14, %f13;
	sub.f32 	%f16, %f4, %f15;
	div.rn.f32 	%f17, %f16, %f1;
	st.shared.f32 	[%r2+4], %f17;
	bar.sync 	0;
	add.s32 	%r15, %r15, 2;
	setp.ne.s32 	%p2, %r15, 30;
	@%p2 bra 	$L__BB0_2;
	ld.shared.f32 	%f18, [%r2+4];
	cvt.rzi.s32.f32 	%r14, %f5;
	cvta.to.global.u64 	%rd17, %rd2;
	mul.wide.s32 	%rd18, %r14, 4;
	add.s64 	%rd19, %rd17, %rd18;
	st.global.f32 	[%rd19], %f18;
$L__BB0_4:
	ret;

}


// ===== COMPILED SASS (sm_100) =====

	.target	sm_100

	.elftype	@"ET_EXEC"


//--------------------- .note.nv.tkinfo           --------------------------
	.section	.note.nv.tkinfo,"",@"SHT_NOTE"
	.sectionflags	@"SHF_NOTE_NV_TKINFO"
	.tkinfo
        /*0018*/ 	.word	0x00000002
        /*0030*/ 	.string	""
        /*0030*/ 	.string	"ptxas"
        /*0030*/ 	.string	"Cuda compilation tools, release 13.0, V13.0.88"
        /*0030*/ 	.string	"Build cuda_13.0.r13.0/compiler.36424714_0"
        /*0030*/ 	.string	"-arch sm_100 -m 64 "



//--------------------- .note.nv.cuinfo           --------------------------
	.section	.note.nv.cuinfo,"",@"SHT_NOTE"
	.sectionflags	@"SHF_NOTE_NV_CUINFO"
        /*0018*/ 	.short	0x0002
        /*001a*/ 	.short	0x0064
        /*001c*/ 	.short	0x0082
	.zero		2


//--------------------- .nv.info                  --------------------------
	.section	.nv.info,"",@"SHT_CUDA_INFO"
	.align	4


	//----- nvinfo : EIATTR_REGCOUNT
	.align		4
        /*0000*/ 	.byte	0x04, 0x2f
        /*0002*/ 	.short	(.L_1 - .L_0)
	.align		4
.L_0:
        /*0004*/ 	.word	index@(_Z20jacobiClusteredLocaliPfS_PKfS1_PKiS1_i)
        /*0008*/ 	.word	0x00000013


	//----- nvinfo : EIATTR_FRAME_SIZE
	.align		4
.L_1:
        /*000c*/ 	.byte	0x04, 0x11
        /*000e*/ 	.short	(.L_3 - .L_2)
	.align		4
.L_2:
        /*0010*/ 	.word	index@($__internal_0_$__cuda_sm3x_div_rn_noftz_f32_slowpath)
        /*0014*/ 	.word	0x00000000


	//----- nvinfo : EIATTR_FRAME_SIZE
	.align		4
.L_3:
        /*0018*/ 	.byte	0x04, 0x11
        /*001a*/ 	.short	(.L_5 - .L_4)
	.align		4
.L_4:
        /*001c*/ 	.word	index@(_Z20jacobiClusteredLocaliPfS_PKfS1_PKiS1_i)
        /*0020*/ 	.word	0x00000000


	//----- nvinfo : EIATTR_MIN_STACK_SIZE
	.align		4
.L_5:
        /*0024*/ 	.byte	0x04, 0x12
        /*0026*/ 	.short	(.L_7 - .L_6)
	.align		4
.L_6:
        /*0028*/ 	.word	index@(_Z20jacobiClusteredLocaliPfS_PKfS1_PKiS1_i)
        /*002c*/ 	.word	0x00000000
.L_7:


//--------------------- .nv.compat                --------------------------
	.section	.nv.compat,"",@"SHT_CUDA_COMPAT_INFO"
	.align	4
        /*0000*/ 	.byte	0x02, 0x09, 0x00, 0x00, 0x02, 0x02, 0x01, 0x00, 0x02, 0x05, 0x05, 0x00, 0x03, 0x07, 0x01, 0x01
        /*0010*/ 	.byte	0x02, 0x03, 0x00, 0x00, 0x02, 0x06, 0x01, 0x00, 0x04, 0x0b, 0x08, 0x00, 0x01, 0x00, 0x00, 0x00
        /*0020*/ 	.byte	0x00, 0x00, 0x00, 0x00


//--------------------- .nv.info._Z20jacobiClusteredLocaliPfS_PKfS1_PKiS1_i --------------------------
	.section	.nv.info._Z20jacobiClusteredLocaliPfS_PKfS1_PKiS1_i,"",@"SHT_CUDA_INFO"
	.sectionflags	@""
	.align	4


	//----- nvinfo : EIATTR_CUDA_API_VERSION
	.align		4
        /*0000*/ 	.byte	0x04, 0x37
        /*0002*/ 	.short	(.L_9 - .L_8)
.L_8:
        /*0004*/ 	.word	0x00000082


	//----- nvinfo : EIATTR_KPARAM_INFO
	.align		4
.L_9:
        /*0008*/ 	.byte	0x04, 0x17
        /*000a*/ 	.short	(.L_11 - .L_10)
.L_10:
        /*000c*/ 	.word	0x00000000
        /*0010*/ 	.short	0x0007
        /*0012*/ 	.short	0x0038
        /*0014*/ 	.byte	0x00, 0xf0, 0x11, 0x00


	//----- nvinfo : EIATTR_KPARAM_INFO
	.align		4
.L_11:
        /*0018*/ 	.byte	0x04, 0x17
        /*001a*/ 	.short	(.L_13 - .L_12)
.L_12:
        /*001c*/ 	.word	0x00000000
        /*0020*/ 	.short	0x0006
        /*0022*/ 	.short	0x0030
        /*0024*/ 	.byte	0x00, 0xf5, 0x21, 0x00


	//----- nvinfo : EIATTR_KPARAM_INFO
	.align		4
.L_13:
        /*0028*/ 	.byte	0x04, 0x17
        /*002a*/ 	.short	(.L_15 - .L_14)
.L_14:
        /*002c*/ 	.word	0x00000000
        /*0030*/ 	.short	0x0005
        /*0032*/ 	.short	0x0028
        /*0034*/ 	.byte	0x00, 0xf5, 0x21, 0x00


	//----- nvinfo : EIATTR_KPARAM_INFO
	.align		4
.L_15:
        /*0038*/ 	.byte	0x04, 0x17
        /*003a*/ 	.short	(.L_17 - .L_16)
.L_16:
        /*003c*/ 	.word	0x00000000
        /*0040*/ 	.short	0x0004
        /*0042*/ 	.short	0x0020
        /*0044*/ 	.byte	0x00, 0xf5, 0x21, 0x00


	//----- nvinfo : EIATTR_KPARAM_INFO
	.align		4
.L_17:
        /*0048*/ 	.byte	0x04, 0x17
        /*004a*/ 	.short	(.L_19 - .L_18)
.L_18:
        /*004c*/ 	.word	0x00000000
        /*0050*/ 	.short	0x0003
        /*0052*/ 	.short	0x0018
        /*0054*/ 	.byte	0x00, 0xf5, 0x21, 0x00


	//----- nvinfo : EIATTR_KPARAM_INFO
	.align		4
.L_19:
        /*0058*/ 	.byte	0x04, 0x17
        /*005a*/ 	.short	(.L_21 - .L_20)
.L_20:
        /*005c*/ 	.word	0x00000000
        /*0060*/ 	.short	0x0002
        /*0062*/ 	.short	0x0010
        /*0064*/ 	.byte	0x00, 0xf5, 0x21, 0x00


	//----- nvinfo : EIATTR_KPARAM_INFO
	.align		4
.L_21:
        /*0068*/ 	.byte	0x04, 0x17
        /*006a*/ 	.short	(.L_23 - .L_22)
.L_22:
        /*006c*/ 	.word	0x00000000
        /*0070*/ 	.short	0x0001
        /*0072*/ 	.short	0x0008
        /*0074*/ 	.byte	0x00, 0xf5, 0x21, 0x00


	//----- nvinfo : EIATTR_KPARAM_INFO
	.align		4
.L_23:
        /*0078*/ 	.byte	0x04, 0x17
        /*007a*/ 	.short	(.L_25 - .L_24)
.L_24:
        /*007c*/ 	.word	0x00000000
        /*0080*/ 	.short	0x0000
        /*0082*/ 	.short	0x0000
        /*0084*/ 	.byte	0x00, 0xf0, 0x11, 0x00


	//----- nvinfo : EIATTR_SPARSE_MMA_MASK
	.align		4
.L_25:
        /*0088*/ 	.byte	0x03, 0x50
        /*008a*/ 	.short	0x0000


	//----- nvinfo : EIATTR_MAXREG_COUNT
	.align		4
        /*008c*/ 	.byte	0x03, 0x1b
        /*008e*/ 	.short	0x00ff


	//----- nvinfo : EIATTR_NUM_BARRIERS
	.align		4
        /*0090*/ 	.byte	0x02, 0x4c
        /*0092*/ 	.byte	0x01
	.zero		1


	//----- nvinfo : EIATTR_MERCURY_ISA_VERSION
	.align		4
        /*0094*/ 	.byte	0x03, 0x5f
        /*0096*/ 	.short	0x0101


	//----- nvinfo : EIATTR_VRC_CTA_INIT_COUNT
	.align		4
        /*0098*/ 	.byte	0x02, 0x4a
	.zero		1
	.zero		1


	//----- nvinfo : EIATTR_EXIT_INSTR_OFFSETS
	.align		4
        /*009c*/ 	.byte	0x04, 0x1c
        /*009e*/ 	.short	(.L_27 - .L_26)


	//   ....[0]....
.L_26:
        /*00a0*/ 	.word	0x000000f0


	//   ....[1]....
        /*00a4*/ 	.word	0x00000500


	//----- nvinfo : EIATTR_CRS_STACK_SIZE
	.align		4
.L_27:
        /*00a8*/ 	.byte	0x04, 0x1e
        /*00aa*/ 	.short	(.L_29 - .L_28)
.L_28:
        /*00ac*/ 	.word	0x00000000


	//----- nvinfo : EIATTR_CBANK_PARAM_SIZE
	.align		4
.L_29:
        /*00b0*/ 	.byte	0x03, 0x19
        /*00b2*/ 	.short	0x003c


	//----- nvinfo : EIATTR_PARAM_CBANK
	.align		4
        /*00b4*/ 	.byte	0x04, 0x0a
        /*00b6*/ 	.short	(.L_31 - .L_30)
	.align		4
.L_30:
        /*00b8*/ 	.word	index@(.nv.constant0._Z20jacobiClusteredLocaliPfS_PKfS1_PKiS1_i)
        /*00bc*/ 	.short	0x0380
        /*00be*/ 	.short	0x003c


	//----- nvinfo : EIATTR_SW_WAR
	.align		4
.L_31:
        /*00c0*/ 	.byte	0x04, 0x36
        /*00c2*/ 	.short	(.L_33 - .L_32)
.L_32:
        /*00c4*/ 	.word	0x00000008
.L_33:


//--------------------- .nv.callgraph             --------------------------
	.section	.nv.callgraph,"",@"SHT_CUDA_CALLGRAPH"
	.align	4
	.sectionentsize	8
	.align		4
        /*0000*/ 	.word	0x00000000
	.align		4
        /*0004*/ 	.word	0xffffffff
	.align		4
        /*0008*/ 	.word	0x00000000
	.align		4
        /*000c*/ 	.word	0xfffffffe
	.align		4
        /*0010*/ 	.word	0x00000000
	.align		4
        /*0014*/ 	.word	0xfffffffd
	.align		4
        /*0018*/ 	.word	0x00000000
	.align		4
        /*001c*/ 	.word	0xfffffffc


//--------------------- .text._Z20jacobiClusteredLocaliPfS_PKfS1_PKiS1_i --------------------------
	.section	.text._Z20jacobiClusteredLocaliPfS_PKfS1_PKiS1_i,"ax",@progbits
	.align	128
        .global         _Z20jacobiClusteredLocaliPfS_PKfS1_PKiS1_i
        .type           _Z20jacobiClusteredLocaliPfS_PKfS1_PKiS1_i,@function
        .size           _Z20jacobiClusteredLocaliPfS_PKfS1_PKiS1_i,(.L_x_17 - _Z20jacobiClusteredLocaliPfS_PKfS1_PKiS1_i)
        .other          _Z20jacobiClusteredLocaliPfS_PKfS1_PKiS1_i,@"STO_CUDA_ENTRY STV_DEFAULT"
_Z20jacobiClusteredLocaliPfS_PKfS1_PKiS1_i:
.text._Z20jacobiClusteredLocaliPfS_PKfS1_PKiS1_i:
[----:B------:R-:W-:Y:S01]  /*0000*/  LDC R1, c[0x0][0x37c] ;  /* 0x0000df00ff017b82 */ /* 0x000fe20000000800 */
[----:B------:R-:W0:Y:S07]  /*0010*/  S2R R0, SR_TID.X ;  /* 0x0000000000007919 */ /* 0x000e2e0000002100 */
[----:B------:R-:W1:Y:S01]  /*0020*/  S2UR UR5, SR_CgaCtaId ;  /* 0x00000000000579c3 */ /* 0x000e620000008800 */
[----:B------:R-:W0:Y:S01]  /*0030*/  LDCU UR7, c[0x0][0x380] ;  /* 0x00007000ff0777ac */ /* 0x000e220008000800 */
[----:B------:R-:W2:Y:S01]  /*0040*/  S2R R5, SR_CTAID.X ;  /* 0x0000000000057919 */ /* 0x000ea20000002500 */
[----:B------:R-:W2:Y:S05]  /*0050*/  LDCU UR6, c[0x0][0x360] ;  /* 0x00006c00ff0677ac */ /* 0x000eaa0008000800 */
[----:B------:R-:W3:Y:S01]  /*0060*/  LDC.64 R8, c[0x0][0x3a0] ;  /* 0x0000e800ff087b82 */ /* 0x000ee20000000a00 */
[----:B------:R-:W-:-:S02]  /*0070*/  UMOV UR4, 0x400 ;  /* 0x0000040000047882 */ /* 0x000fc40000000000 */
[----:B-1----:R-:W-:Y:S01]  /*0080*/  ULEA UR4, UR5, UR4, 0x18 ;  /* 0x0000000405047291 */ /* 0x002fe2000f8ec0ff */
[----:B0-----:R-:W-:-:S05]  /*0090*/  ISETP.GE.U32.AND P0, PT, R0, UR7, PT ;  /* 0x0000000700007c0c */ /* 0x001fca000bf06070 */
[----:B------:R-:W-:Y:S01]  /*00a0*/  LEA R4, R0, UR4, 0x2 ;  /* 0x0000000400047c11 */ /* 0x000fe2000f8e10ff */
[----:B--2---:R-:W-:-:S04]  /*00b0*/  IMAD R5, R5, UR6, R0 ;  /* 0x0000000605057c24 */ /* 0x004fc8000f8e0200 */
[----:B------:R0:W-:Y:S04]  /*00c0*/  STS [R4+0x4], RZ ;  /* 0x000004ff04007388 */ /* 0x0001e80000000800 */
[----:B------:R-:W-:Y:S04]  /*00d0*/  STS [UR4], RZ ;  /* 0x000000ffff007988 */ /* 0x000fe80008000804 */
[----:B------:R-:W-:Y:S01]  /*00e0*/  STS [UR4+0xc], RZ ;  /* 0x00000cffff007988 */ /* 0x000fe20008000804 */
[----:B0-----:R-:W-:Y:S05]  /*00f0*/  @P0 EXIT ;  /* 0x000000000000094d */ /* 0x001fea0003800000 */
[----:B------:R-:W0:Y:S01]  /*0100*/  LDC.64 R2, c[0x0][0x398] ;  /* 0x0000e600ff027b82 */ /* 0x000e220000000a00 */
[----:B------:R-:W1:Y:S01]  /*0110*/  LDCU.64 UR6, c[0x0][0x358] ;  /* 0x00006b00ff0677ac */ /* 0x000e620008000a00 */
[----:B------:R-:W-:-:S04]  /*0120*/  IMAD.SHL.U32 R7, R5, 0x2, RZ ;  /* 0x0000000205077824 */ /* 0x000fc800078e00ff */
[----:B---3--:R-:W-:Y:S02]  /*0130*/  IMAD.WIDE R8, R7, 0x4, R8 ;  /* 0x0000000407087825 */ /* 0x008fe400078e0208 */
[----:B------:R-:W2:Y:S08]  /*0140*/  LDC.64 R10, c[0x0][0x3b0] ;  /* 0x0000ec00ff0a7b82 */ /* 0x000eb00000000a00 */
[----:B------:R-:W3:Y:S01]  /*0150*/  LDC.64 R12, c[0x0][0x388] ;  /* 0x0000e200ff0c7b82 */ /* 0x000ee20000000a00 */
[----:B-1----:R1:W5:Y:S01]  /*0160*/  LDG.E R0, desc[UR6][R8.64] ;  /* 0x0000000608007981 */ /* 0x002362000c1e1900 */
[----:B0-----:R-:W-:-:S06]  /*0170*/  IMAD.WIDE R2, R5, 0x4, R2 ;  /* 0x0000000405027825 */ /* 0x001fcc00078e0202 */
[----:B------:R1:W5:Y:S01]  /*0180*/  LDG.E R3, desc[UR6][R2.64] ;  /* 0x0000000602037981 */ /* 0x000362000c1e1900 */
[----:B--2---:R-:W-:-:S05]  /*0190*/  IMAD.WIDE R10, R5, 0x4, R10 ;  /* 0x00000004050a7825 */ /* 0x004fca00078e020a */
[----:B------:R1:W5:Y:S01]  /*01a0*/  LDG.E R6, desc[UR6][R10.64] ;  /* 0x000000060a067981 */ /* 0x000362000c1e1900 */
[----:B---3--:R-:W-:-:S03]  /*01b0*/  IMAD.WIDE R12, R5, 0x4, R12 ;  /* 0x00000004050c7825 */ /* 0x008fc600078e020c */
[----:B------:R1:W5:Y:S04]  /*01c0*/  LDG.E R5, desc[UR6][R8.64+0x4] ;  /* 0x0000040608057981 */ /* 0x000368000c1e1900 */
[----:B------:R1:W5:Y:S01]  /*01d0*/  LDG.E R7, desc[UR6][R12.64] ;  /* 0x000000060c077981 */ /* 0x000362000c1e1900 */
[----:B------:R-:W-:-:S05]  /*01e0*/  UMOV UR4, URZ ;  /* 0x000000ff00047c82 */ /* 0x000fca0008000000 */
.L_x_4:
[----:B01----:R-:W0:Y:S01]  /*01f0*/  LDS R9, [R4] ;  /* 0x0000000004097984 */ /* 0x003e220000000800 */
[----:B-----5:R-:W1:Y:S01]  /*0200*/  MUFU.RCP R10, R3 ;  /* 0x00000003000a7308 */ /* 0x020e620000001000 */
[----:B------:R-:W-:Y:S01]  /*0210*/  UIADD3 UR4, UPT, UPT, UR4, 0x2, URZ ;  /* 0x0000000204047890 */ /* 0x000fe2000fffe0ff */
[----:B------:R-:W-:Y:S01]  /*0220*/  BSSY.RECONVERGENT B0, `(.L_x_0) ;  /* 0x0000010000007945 */ /* 0x000fe20003800200 */
[----:B------:R-:W2:Y:S02]  /*0230*/  LDS R8, [R4+0x8] ;  /* 0x0000080004087984 */ /* 0x000ea40000000800 */
[----:B------:R-:W-:Y:S01]  /*0240*/  UISETP.NE.AND UP0, UPT, UR4, 0x1e, UPT ;  /* 0x0000001e0400788c */ /* 0x000fe2000bf05270 */
[----:B-1----:R-:W-:-:S04]  /*0250*/  FFMA R11, -R3, R10, 1 ;  /* 0x3f800000030b7423 */ /* 0x002fc8000000010a */
[----:B------:R-:W-:Y:S01]  /*0260*/  FFMA R11, R10, R11, R10 ;  /* 0x0000000b0a0b7223 */ /* 0x000fe2000000000a */
[----:B0-----:R-:W-:-:S04]  /*0270*/  FFMA R2, R0, R9, RZ ;  /* 0x0000000900027223 */ /* 0x001fc800000000ff */
[----:B--2---:R-:W-:-:S04]  /*0280*/  FFMA R9, R5, R8, R2 ;  /* 0x0000000805097223 */ /* 0x004fc80000000002 */
[----:B------:R-:W-:-:S04]  /*0290*/  FADD R2, R6, -R9 ;  /* 0x8000000906027221 */ /* 0x000fc80000000000 */
[----:B------:R-:W0:Y:S01]  /*02a0*/  FCHK P0, R2, R3 ;  /* 0x0000000302007302 */ /* 0x000e220000000000 */
[----:B------:R-:W-:-:S04]  /*02b0*/  FFMA R8, R2, R11, RZ ;  /* 0x0000000b02087223 */ /* 0x000fc800000000ff */
[----:B------:R-:W-:-:S04]  /*02c0*/  FFMA R9, -R3, R8, R2 ;  /* 0x0000000803097223 */ /* 0x000fc80000000102 */
[----:B------:R-:W-:Y:S01]  /*02d0*/  FFMA R9, R11, R9, R8 ;  /* 0x000000090b097223 */ /* 0x000fe20000000008 */
[----:B0-----:R-:W-:Y:S06]  /*02e0*/  @!P0 BRA `(.L_x_1) ;  /* 0x00000000000c8947 */ /* 0x001fec0003800000 */
[----:B------:R-:W-:-:S07]  /*02f0*/  MOV R8, 0x310 ;  /* 0x0000031000087802 */ /* 0x000fce0000000f00 */
[----:B------:R-:W-:Y:S05]  /*0300*/  CALL.REL.NOINC `($__internal_0_$__cuda_sm3x_div_rn_noftz_f32_slowpath) ;  /* 0x0000000000807944 */ /* 0x000fea0003c00000 */
[----:B------:R-:W-:-:S07]  /*0310*/  IMAD.MOV.U32 R9, RZ, RZ, R2 ;  /* 0x000000ffff097224 */ /* 0x000fce00078e0002 */
.L_x_1:
[----:B------:R-:W-:Y:S05]  /*0320*/  BSYNC.RECONVERGENT B0 ;  /* 0x0000000000007941 */ /* 0x000fea0003800200 */
.L_x_0:
[----:B------:R-:W-:Y:S01]  /*0330*/  STS [R4+0x4], R9 ;  /* 0x0000040904007388 */ /* 0x000fe20000000800 */
[----:B------:R-:W0:Y:S01]  /*0340*/  MUFU.RCP R10, R3 ;  /* 0x00000003000a7308 */ /* 0x000e220000001000 */
[----:B------:R-:W-:Y:S01]  /*0350*/  BSSY.RECONVERGENT B0, `(.L_x_2) ;  /* 0x0000012000007945 */ /* 0x000fe20003800200 */
[----:B------:R-:W-:Y:S01]  /*0360*/  BAR.SYNC.DEFER_BLOCKING 0x0 ;  /* 0x0000000000007b1d */ /* 0x000fe20000010000 */
[----:B0-----:R-:W-:-:S05]  /*0370*/  FFMA R13, -R3, R10, 1 ;  /* 0x3f800000030d7423 */ /* 0x001fca000000010a */
[----:B------:R-:W0:Y:S04]  /*0380*/  LDS R11, [R4] ;  /* 0x00000000040b7984 */ /* 0x000e280000000800 */
[----:B------:R-:W1:Y:S01]  /*0390*/  LDS R8, [R4+0x8] ;  /* 0x0000080004087984 */ /* 0x000e620000000800 */
[----:B0-----:R-:W-:-:S04]  /*03a0*/  FFMA R2, R0, R11, RZ ;  /* 0x0000000b00027223 */ /* 0x001fc800000000ff */
[----:B-1----:R-:W-:Y:S01]  /*03b0*/  FFMA R11, R5, R8, R2 ;  /* 0x00000008050b7223 */ /* 0x002fe20000000002 */
[----:B------:R-:W-:-:S03]  /*03c0*/  FFMA R2, R10, R13, R10 ;  /* 0x0000000d0a027223 */ /* 0x000fc6000000000a */
[----:B------:R-:W-:-:S04]  /*03d0*/  FADD R8, R6, -R11 ;  /* 0x8000000b06087221 */ /* 0x000fc80000000000 */
[----:B------:R-:W0:Y:S01]  /*03e0*/  FCHK P0, R8, R3 ;  /* 0x0000000308007302 */ /* 0x000e220000000000 */
[----:B------:R-:W-:-:S04]  /*03f0*/  FFMA R9, R2, R8, RZ ;  /* 0x0000000802097223 */ /* 0x000fc800000000ff */
[----:B------:R-:W-:-:S04]  /*0400*/  FFMA R10, -R3, R9, R8 ;  /* 0x00000009030a7223 */ /* 0x000fc80000000108 */
[----:B------:R-:W-:Y:S01]  /*0410*/  FFMA R9, R2, R10, R9 ;  /* 0x0000000a02097223 */ /* 0x000fe20000000009 */
[----:B0-----:R-:W-:Y:S06]  /*0420*/  @!P0 BRA `(.L_x_3) ;  /* 0x0000000000108947 */ /* 0x001fec0003800000 */
[----:B------:R-:W-:Y:S01]  /*0430*/  IMAD.MOV.U32 R2, RZ, RZ, R8 ;  /* 0x000000ffff027224 */ /* 0x000fe200078e0008 */
[----:B------:R-:W-:-:S07]  /*0440*/  MOV R8, 0x460 ;  /* 0x0000046000087802 */ /* 0x000fce0000000f00 */
[----:B------:R-:W-:Y:S05]  /*0450*/  CALL.REL.NOINC `($__internal_0_$__cuda_sm3x_div_rn_noftz_f32_slowpath) ;  /* 0x00000000002c7944 */ /* 0x000fea0003c00000 */
[----:B------:R-:W-:-:S07]  /*0460*/  IMAD.MOV.U32 R9, RZ, RZ, R2 ;  /* 0x000000ffff097224 */ /* 0x000fce00078e0002 */
.L_x_3:
[----:B------:R-:W-:Y:S05]  /*0470*/  BSYNC.RECONVERGENT B0 ;  /* 0x0000000000007941 */ /* 0x000fea0003800200 */
.L_x_2:
[----:B------:R0:W-:Y:S01]  /*0480*/  STS [R4+0x4], R9 ;  /* 0x0000040904007388 */ /* 0x0001e20000000800 */
[----:B------:R-:W-:Y:S06]  /*0490*/  BAR.SYNC.DEFER_BLOCKING 0x0 ;  /* 0x0000000000007b1d */ /* 0x000fec0000010000 */
[----:B------:R-:W-:Y:S05]  /*04a0*/  BRA.U UP0, `(.L_x_4) ;  /* 0xfffffffd00507547 */ /* 0x000fea000b83ffff */
[----:B------:R-:W1:Y:S01]  /*04b0*/  LDS R5, [R4+0x4] ;  /* 0x0000040004057984 */ /* 0x000e620000000800 */
[----:B------:R-:W2:Y:S01]  /*04c0*/  LDC.64 R2, c[0x0][0x390] ;  /* 0x0000e400ff027b82 */ /* 0x000ea20000000a00 */
[----:B------:R-:W2:Y:S02]  /*04d0*/  F2I.TRUNC.NTZ R7, R7 ;  /* 0x0000000700077305 */ /* 0x000ea4000020f100 */
[----:B--2---:R-:W-:-:S05]  /*04e0*/  IMAD.WIDE R2, R7, 0x4, R2 ;  /* 0x0000000407027825 */ /* 0x004fca00078e0202 */
[----:B-1----:R-:W-:Y:S01]  /*04f0*/  STG.E desc[UR6][R2.64], R5 ;  /* 0x0000000502007986 */ /* 0x002fe2000c101906 */
[----:B------:R-:W-:Y:S05]  /*0500*/  EXIT ;  /* 0x000000000000794d */ /* 0x000fea0003800000 */
        .weak           $__internal_0_$__cuda_sm3x_div_rn_noftz_f32_slowpath
        .type           $__internal_0_$__cuda_sm3x_div_rn_noftz_f32_slowpath,@function
        .size           $__internal_0_$__cuda_sm3x_div_rn_noftz_f32_slowpath,(.L_x_17 - $__internal_0_$__cuda_sm3x_div_rn_noftz_f32_slowpath)
$__internal_0_$__cuda_sm3x_div_rn_noftz_f32_slowpath:
[--C-:B------:R-:W-:Y:S01]  /*0510*/  SHF.R.U32.HI R10, RZ, 0x17, R3.reuse ;  /* 0x00000017ff0a7819 */ /* 0x100fe20000011603 */
[----:B------:R-:W-:Y:S01]  /*0520*/  BSSY.RECONVERGENT B1, `(.L_x_5) ;  /* 0x0000063000017945 */ /* 0x000fe20003800200 */
[----:B------:R-:W-:Y:S01]  /*0530*/  SHF.R.U32.HI R9, RZ, 0x17, R2 ;  /* 0x00000017ff097819 */ /* 0x000fe20000011602 */
[----:B------:R-:W-:Y:S01]  /*0540*/  IMAD.MOV.U32 R11, RZ, RZ, R3 ;  /* 0x000000ffff0b7224 */ /* 0x000fe200078e0003 */
[----:B------:R-:W-:Y:S02]  /*0550*/  LOP3.LUT R10, R10, 0xff, RZ, 0xc0, !PT ;  /* 0x000000ff0a0a7812 */ /* 0x000fe400078ec0ff */
[----:B------:R-:W-:-:S03]  /*0560*/  LOP3.LUT R14, R9, 0xff, RZ, 0xc0, !PT ;  /* 0x000000ff090e7812 */ /* 0x000fc600078ec0ff */
[----:B------:R-:W-:Y:S01]  /*0570*/  VIADD R13, R10, 0xffffffff ;  /* 0xffffffff0a0d7836 */ /* 0x000fe20000000000 */
[----:B------:R-:W-:-:S04]  /*0580*/  IADD3 R12, PT, PT, R14, -0x1, RZ ;  /* 0xffffffff0e0c7810 */ /* 0x000fc80007ffe0ff */
[----:B------:R-:W-:-:S04]  /*0590*/  ISETP.GT.U32.AND P0, PT, R13, 0xfd, PT ;  /* 0x000000fd0d00780c */ /* 0x000fc80003f04070 */
[----:B------:R-:W-:-:S13]  /*05a0*/  ISETP.GT.U32.OR P0, PT, R12, 0xfd, P0 ;  /* 0x000000fd0c00780c */ /* 0x000fda0000704470 */
[----:B------:R-:W-:Y:S01]  /*05b0*/  @!P0 IMAD.MOV.U32 R9, RZ, RZ, RZ ;  /* 0x000000ffff098224 */ /* 0x000fe200078e00ff */
[----:B------:R-:W-:Y:S06]  /*05c0*/  @!P0 BRA `(.L_x_6) ;  /* 0x00000000005c8947 */ /* 0x000fec0003800000 */
[----:B------:R-:W-:Y:S02]  /*05d0*/  FSETP.GTU.FTZ.AND P0, PT, |R2|, +INF , PT ;  /* 0x7f8000000200780b */ /* 0x000fe40003f1c200 */
[----:B------:R-:W-:-:S04]  /*05e0*/  FSETP.GTU.FTZ.AND P1, PT, |R3|, +INF , PT ;  /* 0x7f8000000300780b */ /* 0x000fc80003f3c200 */
[----:B------:R-:W-:-:S13]  /*05f0*/  PLOP3.LUT P0, PT, P0, P1, PT, 0xf8, 0x8f ;  /* 0x00000000008f781c */ /* 0x000fda0000703f70 */
[----:B------:R-:W-:Y:S05]  /*0600*/  @P0 BRA `(.L_x_7) ;  /* 0x00000004004c0947 */ /* 0x000fea0003800000 */
[----:B------:R-:W-:-:S13]  /*0610*/  LOP3.LUT P0, RZ, R11, 0x7fffffff, R2, 0xc8, !PT ;  /* 0x7fffffff0bff7812 */ /* 0x000fda000780c802 */
[----:B------:R-:W-:Y:S05]  /*0620*/  @!P0 BRA `(.L_x_8) ;  /* 0x00000004003c8947 */ /* 0x000fea0003800000 */
[C---:B------:R-:W-:Y:S02]  /*0630*/  FSETP.NEU.FTZ.AND P2, PT, |R2|.reuse, +INF , PT ;  /* 0x7f8000000200780b */ /* 0x040fe40003f5d200 */
[----:B------:R-:W-:Y:S02]  /*0640*/  FSETP.NEU.FTZ.AND P1, PT, |R3|, +INF , PT ;  /* 0x7f8000000300780b */ /* 0x000fe40003f3d200 */
[----:B------:R-:W-:-:S11]  /*0650*/  FSETP.NEU.FTZ.AND P0, PT, |R2|, +INF , PT ;  /* 0x7f8000000200780b */ /* 0x000fd60003f1d200 */
[----:B------:R-:W-:Y:S05]  /*0660*/  @!P1 BRA !P2, `(.L_x_8) ;  /* 0x00000004002c9947 */ /* 0x000fea0005000000 */
[----:B------:R-:W-:-:S04]  /*0670*/  LOP3.LUT P2, RZ, R2, 0x7fffffff, RZ, 0xc0, !PT ;  /* 0x7fffffff02ff7812 */ /* 0x000fc8000784c0ff */
[----:B------:R-:W-:-:S13]  /*0680*/  PLOP3.LUT P1, PT, P1, P2, PT, 0x2f, 0xf2 ;  /* 0x0000000000f2781c */ /* 0x000fda0000f24577 */
[----:B------:R-:W-:Y:S05]  /*0690*/  @P1 BRA `(.L_x_9) ;  /* 0x0000000400181947 */ /* 0x000fea0003800000 */
[----:B------:R-:W-:-:S04]  /*06a0*/  LOP3.LUT P1, RZ, R11, 0x7fffffff, RZ, 0xc0, !PT ;  /* 0x7fffffff0bff7812 */ /* 0x000fc8000782c0ff */
[----:B------:R-:W-:-:S13]  /*06b0*/  PLOP3.LUT P0, PT, P0, P1, PT, 0x2f, 0xf2 ;  /* 0x0000000000f2781c */ /* 0x000fda0000702577 */
[----:B------:R-:W-:Y:S05]  /*06c0*/  @P0 BRA `(.L_x_10) ;  /* 0x0000000400000947 */ /* 0x000fea0003800000 */
[----:B------:R-:W-:Y:S02]  /*06d0*/  ISETP.GE.AND P0, PT, R12, RZ, PT ;  /* 0x000000ff0c00720c */ /* 0x000fe40003f06270 */
[----:B------:R-:W-:-:S11]  /*06e0*/  ISETP.GE.AND P1, PT, R13, RZ, PT ;  /* 0x000000ff0d00720c */ /* 0x000fd60003f26270 */
[----:B------:R-:W-:Y:S02]  /*06f0*/  @P0 IMAD.MOV.U32 R9, RZ, RZ, RZ ;  /* 0x000000ffff090224 */ /* 0x000fe400078e00ff */
[----:B------:R-:W-:Y:S01]  /*0700*/  @!P0 FFMA R2, R2, 1.84467440737095516160e+19, RZ ;  /* 0x5f80000002028823 */ /* 0x000fe200000000ff */
[----:B------:R-:W-:Y:S02]  /*0710*/  @!P0 IMAD.MOV.U32 R9, RZ, RZ, -0x40 ;  /* 0xffffffc0ff098424 */ /* 0x000fe400078e00ff */
[----:B------:R-:W-:-:S03]  /*0720*/  @!P1 FFMA R11, R3, 1.84467440737095516160e+19, RZ ;  /* 0x5f800000030b9823 */ /* 0x000fc600000000ff */
[----:B------:R-:W-:-:S07]  /*0730*/  @!P1 IADD3 R9, PT, PT, R9, 0x40, RZ ;  /* 0x0000004009099810 */ /* 0x000fce0007ffe0ff */
.L_x_6:
[----:B------:R-:W-:Y:S01]  /*0740*/  LEA R12, R10, 0xc0800000, 0x17 ;  /* 0xc08000000a0c7811 */ /* 0x000fe200078eb8ff */
[----:B------:R-:W-:Y:S04]  /*0750*/  BSSY.RECONVERGENT B2, `(.L_x_11) ;  /* 0x0000036000027945 */ /* 0x000fe80003800200 */
[----:B------:R-:W-:Y:S02]  /*0760*/  IMAD.IADD R12, R11, 0x1, -R12 ;  /* 0x000000010b0c7824 */ /* 0x000fe400078e0a0c */
[----:B------:R-:W-:Y:S02]  /*0770*/  VIADD R11, R14, 0xffffff81 ;  /* 0xffffff810e0b7836 */ /* 0x000fe40000000000 */
[----:B------:R0:W1:Y:S01]  /*0780*/  MUFU.RCP R13, R12 ;  /* 0x0000000c000d7308 */ /* 0x0000620000001000 */
[----:B------:R-:W-:Y:S01]  /*0790*/  FADD.FTZ R15, -R12, -RZ ;  /* 0x800000ff0c0f7221 */ /* 0x000fe20000010100 */
[C---:B------:R-:W-:Y:S01]  /*07a0*/  IMAD R2, R11.reuse, -0x800000, R2 ;  /* 0xff8000000b027824 */ /* 0x040fe200078e0202 */
[----:B0-----:R-:W-:-:S05]  /*07b0*/  IADD3 R12, PT, PT, R11, 0x7f, -R10 ;  /* 0x0000007f0b0c7810 */ /* 0x001fca0007ffe80a */
[----:B------:R-:W-:Y:S02]  /*07c0*/  IMAD.IADD R9, R12, 0x1, R9 ;  /* 0x000000010c097824 */ /* 0x000fe400078e0209 */
[----:B-1----:R-:W-:-:S04]  /*07d0*/  FFMA R14, R13, R15, 1 ;  /* 0x3f8000000d0e7423 */ /* 0x002fc8000000000f */
[----:B------:R-:W-:-:S04]  /*07e0*/  FFMA R16, R13, R14, R13 ;  /* 0x0000000e0d107223 */ /* 0x000fc8000000000d */
[----:B------:R-:W-:-:S04]  /*07f0*/  FFMA R13, R2, R16, RZ ;  /* 0x00000010020d7223 */ /* 0x000fc800000000ff */
[----:B------:R-:W-:-:S04]  /*0800*/  FFMA R14, R15, R13, R2 ;  /* 0x0000000d0f0e7223 */ /* 0x000fc80000000002 */
[----:B------:R-:W-:-:S04]  /*0810*/  FFMA R13, R16, R14, R13 ;  /* 0x0000000e100d7223 */ /* 0x000fc8000000000d */
[----:B------:R-:W-:-:S04]  /*0820*/  FFMA R14, R15, R13, R2 ;  /* 0x0000000d0f0e7223 */ /* 0x000fc80000000002 */
[----:B------:R-:W-:-:S05]  /*0830*/  FFMA R2, R16, R14, R13 ;  /* 0x0000000e10027223 */ /* 0x000fca000000000d */
[----:B------:R-:W-:-:S04]  /*0840*/  SHF.R.U32.HI R10, RZ, 0x17, R2 ;  /* 0x00000017ff0a7819 */ /* 0x000fc80000011602 */
[----:B------:R-:W-:-:S04]  /*0850*/  LOP3.LUT R10, R10, 0xff, RZ, 0xc0, !PT ;  /* 0x000000ff0a0a7812 */ /* 0x000fc800078ec0ff */
[----:B------:R-:W-:-:S05]  /*0860*/  IADD3 R15, PT, PT, R10, R9, RZ ;  /* 0x000000090a0f7210 */ /* 0x000fca0007ffe0ff */
[----:B------:R-:W-:-:S05]  /*0870*/  VIADD R10, R15, 0xffffffff ;  /* 0xffffffff0f0a7836 */ /* 0x000fca0000000000 */
[----:B------:R-:W-:-:S13]  /*0880*/  ISETP.GE.U32.AND P0, PT, R10, 0xfe, PT ;  /* 0x000000fe0a00780c */ /* 0x000fda0003f06070 */
[----:B------:R-:W-:Y:S05]  /*0890*/  @!P0 BRA `(.L_x_12) ;  /* 0x0000000000808947 */ /* 0x000fea0003800000 */
[----:B------:R-:W-:-:S13]  /*08a0*/  ISETP.GT.AND P0, PT, R15, 0xfe, PT ;  /* 0x000000fe0f00780c */ /* 0x000fda0003f04270 */
[----:B------:R-:W-:Y:S05]  /*08b0*/  @P0 BRA `(.L_x_13) ;  /* 0x00000000006c0947 */ /* 0x000fea0003800000 */
[----:B------:R-:W-:-:S13]  /*08c0*/  ISETP.GE.AND P0, PT, R15, 0x1, PT ;  /* 0x000000010f00780c */ /* 0x000fda0003f06270 */
[----:B------:R-:W-:Y:S05]  /*08d0*/  @P0 BRA `(.L_x_14) ;  /* 0x0000000000740947 */ /* 0x000fea0003800000 */
[----:B------:R-:W-:Y:S02]  /*08e0*/  ISETP.GE.AND P0, PT, R15, -0x18, PT ;  /* 0xffffffe80f00780c */ /* 0x000fe40003f06270 */
[----:B------:R-:W-:-:S11]  /*08f0*/  LOP3.LUT R2, R2, 0x80000000, RZ, 0xc0, !PT ;  /* 0x8000000002027812 */ /* 0x000fd600078ec0ff */
[----:B------:R-:W-:Y:S05]  /*0900*/  @!P0 BRA `(.L_x_14) ;  /* 0x0000000000688947 */ /* 0x000fea0003800000 */
[CCC-:B------:R-:W-:Y:S01]  /*0910*/  FFMA.RZ R9, R16.reuse, R14.reuse, R13.reuse ;  /* 0x0000000e10097223 */ /* 0x1c0fe2000000c00d */
[C---:B------:R-:W-:Y:S02]  /*0920*/  VIADD R12, R15.reuse, 0x20 ;  /* 0x000000200f0c7836 */ /* 0x040fe40000000000 */
[CCC-:B------:R-:W-:Y:S01]  /*0930*/  FFMA.RM R10, R16.reuse, R14.reuse, R13.reuse ;  /* 0x0000000e100a7223 */ /* 0x1c0fe2000000400d */
[----:B------:R-:W-:Y:S02]  /*0940*/  ISETP.NE.AND P2, PT, R15, RZ, PT ;  /* 0x000000ff0f00720c */ /* 0x000fe40003f45270 */
[----:B------:R-:W-:Y:S01]  /*0950*/  LOP3.LUT R11, R9, 0x7fffff, RZ, 0xc0, !PT ;  /* 0x007fffff090b7812 */ /* 0x000fe200078ec0ff */
[----:B------:R-:W-:Y:S01]  /*0960*/  FFMA.RP R9, R16, R14, R13 ;  /* 0x0000000e10097223 */ /* 0x000fe2000000800d */
[----:B------:R-:W-:Y:S01]  /*0970*/  IMAD.MOV R13, RZ, RZ, -R15 ;  /* 0x000000ffff0d7224 */ /* 0x000fe200078e0a0f */
[----:B------:R-:W-:Y:S02]  /*0980*/  ISETP.NE.AND P1, PT, R15, RZ, PT ;  /* 0x000000ff0f00720c */ /* 0x000fe40003f25270 */
[----:B------:R-:W-:-:S02]  /*0990*/  LOP3.LUT R11, R11, 0x800000, RZ, 0xfc, !PT ;  /* 0x008000000b0b7812 */ /* 0x000fc400078efcff */
[----:B------:R-:W-:Y:S02]  /*09a0*/  FSETP.NEU.FTZ.AND P0, PT, R9, R10, PT ;  /* 0x0000000a0900720b */ /* 0x000fe40003f1d000 */
[----:B------:R-:W-:Y:S02]  /*09b0*/  SHF.L.U32 R12, R11, R12, RZ ;  /* 0x0000000c0b0c7219 */ /* 0x000fe400000006ff */
[----:B------:R-:W-:Y:S02]  /*09c0*/  SEL R10, R13, RZ, P2 ;  /* 0x000000ff0d0a7207 */ /* 0x000fe40001000000 */
[----:B------:R-:W-:Y:S02]  /*09d0*/  ISETP.NE.AND P1, PT, R12, RZ, P1 ;  /* 0x000000ff0c00720c */ /* 0x000fe40000f25270 */
[----:B------:R-:W-:Y:S02]  /*09e0*/  SHF.R.U32.HI R10, RZ, R10, R11 ;  /* 0x0000000aff0a7219 */ /* 0x000fe4000001160b */
[----:B------:R-:W-:-:S02]  /*09f0*/  PLOP3.LUT P0, PT, P0, P1, PT, 0xf8, 0x8f ;  /* 0x00000000008f781c */ /* 0x000fc40000703f70 */
[----:B------:R-:W-:Y:S02]  /*0a00*/  SHF.R.U32.HI R12, RZ, 0x1, R10 ;  /* 0x00000001ff0c7819 */ /* 0x000fe4000001160a */
[----:B------:R-:W-:-:S04]  /*0a10*/  SEL R9, RZ, 0x1, !P0 ;  /* 0x00000001ff097807 */ /* 0x000fc80004000000 */
[----:B------:R-:W-:-:S04]  /*0a20*/  LOP3.LUT R9, R9, 0x1, R12, 0xf8, !PT ;  /* 0x0000000109097812 */ /* 0x000fc800078ef80c */
[----:B------:R-:W-:-:S04]  /*0a30*/  LOP3.LUT R9, R9, R10, RZ, 0xc0, !PT ;  /* 0x0000000a09097212 */ /* 0x000fc800078ec0ff */
[----:B------:R-:W-:-:S04]  /*0a40*/  IADD3 R9, PT, PT, R12, R9, RZ ;  /* 0x000000090c097210 */ /* 0x000fc80007ffe0ff */
[----:B------:R-:W-:Y:S01]  /*0a50*/  LOP3.LUT R2, R9, R2, RZ, 0xfc, !PT ;  /* 0x0000000209027212 */ /* 0x000fe200078efcff */
[----:B------:R-:W-:Y:S06]  /*0a60*/  BRA `(.L_x_14) ;  /* 0x0000000000107947 */ /* 0x000fec0003800000 */
.L_x_13:
[----:B------:R-:W-:-:S04]  /*0a70*/  LOP3.LUT R2, R2, 0x80000000, RZ, 0xc0, !PT ;  /* 0x8000000002027812 */ /* 0x000fc800078ec0ff */
[----:B------:R-:W-:Y:S01]  /*0a80*/  LOP3.LUT R2, R2, 0x7f800000, RZ, 0xfc, !PT ;  /* 0x7f80000002027812 */ /* 0x000fe200078efcff */
[----:B------:R-:W-:Y:S06]  /*0a90*/  BRA `(.L_x_14) ;  /* 0x0000000000047947 */ /* 0x000fec0003800000 */
.L_x_12:
[----:B------:R-:W-:-:S07]  /*0aa0*/  IMAD R2, R9, 0x800000, R2 ;  /* 0x0080000009027824 */ /* 0x000fce00078e0202 */
.L_x_14:
[----:B------:R-:W-:Y:S05]  /*0ab0*/  BSYNC.RECONVERGENT B2 ;  /* 0x0000000000027941 */ /* 0x000fea0003800200 */
.L_x_11:
[----:B------:R-:W-:Y:S05]  /*0ac0*/  BRA `(.L_x_15) ;  /* 0x0000000000207947 */ /* 0x000fea0003800000 */
.L_x_10:
[----:B------:R-:W-:-:S04]  /*0ad0*/  LOP3.LUT R2, R11, 0x80000000, R2, 0x48, !PT ;  /* 0x800000000b027812 */ /* 0x000fc800078e4802 */
[----:B------:R-:W-:Y:S01]  /*0ae0*/  LOP3.LUT R2, R2, 0x7f800000, RZ, 0xfc, !PT ;  /* 0x7f80000002027812 */ /* 0x000fe200078efcff */
[----:B------:R-:W-:Y:S06]  /*0af0*/  BRA `(.L_x_15) ;  /* 0x0000000000147947 */ /* 0x000fec0003800000 */
.L_x_9:
[----:B------:R-:W-:Y:S01]  /*0b00*/  LOP3.LUT R2, R11, 0x80000000, R2, 0x48, !PT ;  /* 0x800000000b027812 */ /* 0x000fe200078e4802 */
[----:B------:R-:W-:Y:S06]  /*0b10*/  BRA `(.L_x_15) ;  /* 0x00000000000c7947 */ /* 0x000fec0003800000 */
.L_x_8:
[----:B------:R-:W0:Y:S01]  /*0b20*/  MUFU.RSQ R2, -QNAN ;  /* 0xffc0000000027908 */ /* 0x000e220000001400 */
[----:B------:R-:W-:Y:S05]  /*0b30*/  BRA `(.L_x_15) ;  /* 0x0000000000047947 */ /* 0x000fea0003800000 */
.L_x_7:
[----:B------:R-:W-:-:S07]  /*0b40*/  FADD.FTZ R2, R2, R3 ;  /* 0x0000000302027221 */ /* 0x000fce0000010000 */
.L_x_15:
[----:B------:R-:W-:Y:S05]  /*0b50*/  BSYNC.RECONVERGENT B1 ;  /* 0x0000000000017941 */ /* 0x000fea0003800200 */
.L_x_5:
[----:B------:R-:W-:-:S04]  /*0b60*/  IMAD.MOV.U32 R9, RZ, RZ, 0x0 ;  /* 0x00000000ff097424 */ /* 0x000fc800078e00ff */
[----:B0-----:R-:W-:Y:S05]  /*0b70*/  RET.REL.NODEC R8 `(_Z20jacobiClusteredLocaliPfS_PKfS1_PKiS1_i) ;  /* 0xfffffff408207950 */ /* 0x001fea0003c3ffff */
.L_x_16:
[----:B------:R-:W-:-:S00]  /*0b80*/  BRA `(.L_x_16) ;  /* 0xfffffffc00fc7947 */ /* 0x000fc0000383ffff */
[----:B------:R-:W-:-:S00]  /*0b90*/  NOP ;  /* 0x0000000000007918 */ /* 0x000fc00000000000 */
        /* <DEDUP_REMOVED lines=14> */
.L_x_17:


//--------------------- .nv.shared._Z20jacobiClusteredLocaliPfS_PKfS1_PKiS1_i --------------------------
	.section	.nv.shared._Z20jacobiClusteredLocaliPfS_PKfS1_PKiS1_i,"aw",@nobits
	.sectionflags	@""
	.align	16
	.zero		1024


//--------------------- .nv.shared.reserved.0     --------------------------
	.section	.nv.shared.reserved.0,"aw",@nobits
	.weak		__nv_reservedSMEM_offset_0_alias
	.size		__nv_reservedSMEM_offset_0_alias, 0, 64
	.other		__nv_reservedSMEM_offset_0_alias,@"STO_CUDA_RESERVED_SHARED STV_DEFAULT"
__nv_reservedSMEM_offset_0_alias:
	.zero		0
	.zero		64


//--------------------- .nv.constant0._Z20jacobiClusteredLocaliPfS_PKfS1_PKiS1_i --------------------------
	.section	.nv.constant0._Z20jacobiClusteredLocaliPfS_PKfS1_PKiS1_i,"a",@progbits
	.sectionflags	@""
	.align	4
.nv.constant0._Z20jacobiClusteredLocaliPfS_PKfS1_PKiS1_i:
	.zero		956


//--------------------- SYMBOLS --------------------------

	.type		.nv.reservedSmem.offset0,@object
	.size		.nv.reservedSmem.offset0,0x4
	.type		.nv.reservedSmem.cap,@object
	.size		.nv.reservedSmem.cap,0x4
